//
// Generated by NVIDIA NVVM Compiler
//
// Compiler Build ID: CL-36424714
// Cuda compilation tools, release 13.0, V13.0.88
// Based on NVVM 20.0.0
//

.version 9.0
.target sm_100
.address_size 64

	// .globl	_Z13matrixAddCUDAPfS_S_ii
.extern .func  (.param .b32 func_retval0) vprintf
(
	.param .b64 vprintf_param_0,
	.param .b64 vprintf_param_1
)
;
.global .align 1 .b8 $str[31] = {82, 101, 102, 101, 114, 114, 101, 110, 99, 101, 32, 111, 102, 32, 98, 108, 111, 99, 107, 73, 100, 120, 46, 120, 58, 32, 37, 100, 46, 10};
.global .align 1 .b8 $str$1[31] = {82, 101, 102, 101, 114, 114, 101, 110, 99, 101, 32, 111, 102, 32, 98, 108, 111, 99, 107, 73, 100, 120, 46, 121, 58, 32, 37, 100, 46, 10};
.global .align 1 .b8 $str$2[22] = {69, 114, 114, 111, 114, 58, 32, 103, 108, 98, 73, 100, 120, 32, 105, 115, 32, 37, 100, 46, 10};

.visible .entry _Z13matrixAddCUDAPfS_S_ii(
	.param .u64 .ptr .align 1 _Z13matrixAddCUDAPfS_S_ii_param_0,
	.param .u64 .ptr .align 1 _Z13matrixAddCUDAPfS_S_ii_param_1,
	.param .u64 .ptr .align 1 _Z13matrixAddCUDAPfS_S_ii_param_2,
	.param .u32 _Z13matrixAddCUDAPfS_S_ii_param_3,
	.param .u32 _Z13matrixAddCUDAPfS_S_ii_param_4
)
{
	.local .align 8 .b8 	__local_depot0[8];
	.reg .b64 	%SP;
	.reg .b64 	%SPL;
	.reg .pred 	%p<4>;
	.reg .b32 	%r<21>;
	.reg .b32 	%f<4>;
	.reg .b64 	%rd<20>;

	mov.u64 	%SPL, __local_depot0;
	cvta.local.u64 	%SP, %SPL;
	ld.param.u64 	%rd2, [_Z13matrixAddCUDAPfS_S_ii_param_0];
	ld.param.u64 	%rd3, [_Z13matrixAddCUDAPfS_S_ii_param_1];
	ld.param.u64 	%rd4, [_Z13matrixAddCUDAPfS_S_ii_param_2];
	ld.param.u32 	%r2, [_Z13matrixAddCUDAPfS_S_ii_param_3];
	ld.param.u32 	%r3, [_Z13matrixAddCUDAPfS_S_ii_param_4];
	add.u64 	%rd5, %SP, 0;
	add.u64 	%rd1, %SPL, 0;
	mov.u32 	%r4, %ctaid.x;
	mov.u32 	%r5, %ctaid.y;
	st.local.u32 	[%rd1], %r4;
	mov.u64 	%rd6, $str;
	cvta.global.u64 	%rd7, %rd6;
	{ // callseq 0, 0
	.param .b64 param0;
	st.param.b64 	[param0], %rd7;
	.param .b64 param1;
	st.param.b64 	[param1], %rd5;
	.param .b32 retval0;
	call.uni (retval0), 
	vprintf, 
	(
	param0, 
	param1
	);
	ld.param.b32 	%r6, [retval0];
	} // callseq 0
	st.local.u32 	[%rd1], %r5;
	mov.u64 	%rd8, $str$1;
	cvta.global.u64 	%rd9, %rd8;
	{ // callseq 1, 0
	.param .b64 param0;
	st.param.b64 	[param0], %rd9;
	.param .b64 param1;
	st.param.b64 	[param1], %rd5;
	.param .b32 retval0;
	call.uni (retval0), 
	vprintf, 
	(
	param0, 
	param1
	);
	ld.param.b32 	%r8, [retval0];
	} // callseq 1
	mov.u32 	%r10, %tid.x;
	mov.u32 	%r11, %tid.y;
	mov.u32 	%r12, %ntid.x;
	mad.lo.s32 	%r13, %r4, %r12, %r10;
	mov.u32 	%r14, %ntid.y;
	mad.lo.s32 	%r15, %r5, %r14, %r11;
	mad.lo.s32 	%r16, %r2, %r15, %r13;
	mul.lo.s32 	%r17, %r3, %r2;
	setp.gt.s32 	%p1, %r16, -1;
	setp.lt.s32 	%p2, %r16, %r17;
	and.pred  	%p3, %p1, %p2;
	@%p3 bra 	$L__BB0_2;
	st.local.u32 	[%rd1], %r16;
	mov.u64 	%rd17, $str$2;
	cvta.global.u64 	%rd18, %rd17;
	{ // callseq 2, 0
	.param .b64 param0;
	st.param.b64 	[param0], %rd18;
	.param .b64 param1;
	st.param.b64 	[param1], %rd5;
	.param .b32 retval0;
	call.uni (retval0), 
	vprintf, 
	(
	param0, 
	param1
	);
	ld.param.b32 	%r19, [retval0];
	} // callseq 2
	bra.uni 	$L__BB0_3;
$L__BB0_2:
	cvta.to.global.u64 	%rd10, %rd3;
	cvta.to.global.u64 	%rd11, %rd4;
	cvta.to.global.u64 	%rd12, %rd2;
	mul.wide.u32 	%rd13, %r16, 4;
	add.s64 	%rd14, %rd10, %rd13;
	ld.global.f32 	%f1, [%rd14];
	add.s64 	%rd15, %rd11, %rd13;
	ld.global.f32 	%f2, [%rd15];
	add.f32 	%f3, %f1, %f2;
	add.s64 	%rd16, %rd12, %rd13;
	st.global.f32 	[%rd16], %f3;
$L__BB0_3:
	ret;

}


// ===== COMPILED SASS (sm_100) =====

	.target	sm_100

	.elftype	@"ET_EXEC"


//--------------------- .note.nv.tkinfo           --------------------------
	.section	.note.nv.tkinfo,"",@"SHT_NOTE"
	.sectionflags	@"SHF_NOTE_NV_TKINFO"
	.tkinfo
        /*0018*/ 	.word	0x00000002
        /*0030*/ 	.string	""
        /*0030*/ 	.string	"ptxas"
        /*0030*/ 	.string	"Cuda compilation tools, release 13.0, V13.0.88"
        /*0030*/ 	.string	"Build cuda_13.0.r13.0/compiler.36424714_0"
        /*0030*/ 	.string	"-arch sm_100 -m 64 "



//--------------------- .note.nv.cuinfo           --------------------------
	.section	.note.nv.cuinfo,"",@"SHT_NOTE"
	.sectionflags	@"SHF_NOTE_NV_CUINFO"
        /*0018*/ 	.short	0x0002
        /*001a*/ 	.short	0x0064
        /*001c*/ 	.short	0x0082
	.zero		2


//--------------------- .nv.info                  --------------------------
	.section	.nv.info,"",@"SHT_CUDA_INFO"
	.align	4


	//----- nvinfo : EIATTR_REGCOUNT
	.align		4
        /*0000*/ 	.byte	0x04, 0x2f
        /*0002*/ 	.short	(.L_4 - .L_3)
	.align		4
.L_3:
        /*0004*/ 	.word	index@(_Z13matrixAddCUDAPfS_S_ii)
        /*0008*/ 	.word	0x00000019


	//----- nvinfo : EIATTR_FRAME_SIZE
	.align		4
.L_4:
        /*000c*/ 	.byte	0x04, 0x11
        /*000e*/ 	.short	(.L_6 - .L_5)
	.align		4
.L_5:
        /*0010*/ 	.word	index@(_Z13matrixAddCUDAPfS_S_ii)
        /*0014*/ 	.word	0x00000008


	//----- nvinfo : EIATTR_MIN_STACK_SIZE
	.align		4
.L_6:
        /*0018*/ 	.byte	0x04, 0x12
        /*001a*/ 	.short	(.L_8 - .L_7)
	.align		4
.L_7:
        /*001c*/ 	.word	index@(_Z13matrixAddCUDAPfS_S_ii)
        /*0020*/ 	.word	0x00000008
.L_8:


//--------------------- .nv.compat                --------------------------
	.section	.nv.compat,"",@"SHT_CUDA_COMPAT_INFO"
	.align	4
        /*0000*/ 	.byte	0x02, 0x09, 0x00, 0x00, 0x02, 0x02, 0x01, 0x00, 0x02, 0x05, 0x05, 0x00, 0x03, 0x07, 0x01, 0x01
        /*0010*/ 	.byte	0x02, 0x03, 0x00, 0x00, 0x02, 0x06, 0x01, 0x00, 0x04, 0x0b, 0x08, 0x00, 0x09, 0x00, 0x00, 0x00
        /*0020*/ 	.byte	0x00, 0x00, 0x00, 0x00


//--------------------- .nv.info._Z13matrixAddCUDAPfS_S_ii --------------------------
	.section	.nv.info._Z13matrixAddCUDAPfS_S_ii,"",@"SHT_CUDA_INFO"
	.sectionflags	@""
	.align	4


	//----- nvinfo : EIATTR_CUDA_API_VERSION
	.align		4
        /*0000*/ 	.byte	0x04, 0x37
        /*0002*/ 	.short	(.L_10 - .L_9)
.L_9:
        /*0004*/ 	.word	0x00000082


	//----- nvinfo : EIATTR_KPARAM_INFO
	.align		4
.L_10:
        /*0008*/ 	.byte	0x04, 0x17
        /*000a*/ 	.short	(.L_12 - .L_11)
.L_11:
        /*000c*/ 	.word	0x00000000
        /*0010*/ 	.short	0x0004
        /*0012*/ 	.short	0x001c
        /*0014*/ 	.byte	0x00, 0xf0, 0x11, 0x00


	//----- nvinfo : EIATTR_KPARAM_INFO
	.align		4
.L_12:
        /*0018*/ 	.byte	0x04, 0x17
        /*001a*/ 	.short	(.L_14 - .L_13)
.L_13:
        /*001c*/ 	.word	0x00000000
        /*0020*/ 	.short	0x0003
        /*0022*/ 	.short	0x0018
        /*0024*/ 	.byte	0x00, 0xf0, 0x11, 0x00


	//----- nvinfo : EIATTR_KPARAM_INFO
	.align		4
.L_14:
        /*0028*/ 	.byte	0x04, 0x17
        /*002a*/ 	.short	(.L_16 - .L_15)
.L_15:
        /*002c*/ 	.word	0x00000000
        /*0030*/ 	.short	0x0002
        /*0032*/ 	.short	0x0010
        /*0034*/ 	.byte	0x00, 0xf5, 0x21, 0x00


	//----- nvinfo : EIATTR_KPARAM_INFO
	.align		4
.L_16:
        /*0038*/ 	.byte	0x04, 0x17
        /*003a*/ 	.short	(.L_18 - .L_17)
.L_17:
        /*003c*/ 	.word	0x00000000
        /*0040*/ 	.short	0x0001
        /*0042*/ 	.short	0x0008
        /*0044*/ 	.byte	0x00, 0xf5, 0x21, 0x00


	//----- nvinfo : EIATTR_KPARAM_INFO
	.align		4
.L_18:
        /*0048*/ 	.byte	0x04, 0x17
        /*004a*/ 	.short	(.L_20 - .L_19)
.L_19:
        /*004c*/ 	.word	0x00000000
        /*0050*/ 	.short	0x0000
        /*0052*/ 	.short	0x0000
        /*0054*/ 	.byte	0x00, 0xf5, 0x21, 0x00


	//----- nvinfo : EIATTR_SPARSE_MMA_MASK
	.align		4
.L_20:
        /*0058*/ 	.byte	0x03, 0x50
        /*005a*/ 	.short	0x0000


	//----- nvinfo : EIATTR_MAXREG_COUNT
	.align		4
        /*005c*/ 	.byte	0x03, 0x1b
        /*005e*/ 	.short	0x00ff


	//----- nvinfo : EIATTR_EXTERNS
	.align		4
        /*0060*/ 	.byte	0x04, 0x0f
        /*0062*/ 	.short	(.L_22 - .L_21)


	//   ....[0]....
	.align		4
.L_21:
        /*0064*/ 	.word	index@(vprintf)


	//----- nvinfo : EIATTR_MERCURY_ISA_VERSION
	.align		4
.L_22:
        /*0068*/ 	.byte	0x03, 0x5f
        /*006a*/ 	.short	0x0101


	//----- nvinfo : EIATTR_VRC_CTA_INIT_COUNT
	.align		4
        /*006c*/ 	.byte	0x02, 0x4a
	.zero		1
	.zero		1


	//----- nvinfo : EIATTR_SYSCALL_OFFSETS
	.align		4
        /*0070*/ 	.byte	0x04, 0x46
        /*0072*/ 	.short	(.L_24 - .L_23)


	//   ....[0]....
.L_23:
        /*0074*/ 	.word	0x00000110


	//   ....[1]....
        /*0078*/ 	.word	0x000001a0


	//   ....[2]....
        /*007c*/ 	.word	0x00000300


	//----- nvinfo : EIATTR_EXIT_INSTR_OFFSETS
	.align		4
.L_24:
        /*0080*/ 	.byte	0x04, 0x1c
        /*0082*/ 	.short	(.L_26 - .L_25)


	//   ....[0]....
.L_25:
        /*0084*/ 	.word	0x00000310


	//   ....[1]....
        /*0088*/ 	.word	0x00000400


	//----- nvinfo : EIATTR_CRS_STACK_SIZE
	.align		4
.L_26:
        /*008c*/ 	.byte	0x04, 0x1e
        /*008e*/ 	.short	(.L_28 - .L_27)
.L_27:
        /*0090*/ 	.word	0x00000000


	//----- nvinfo : EIATTR_CBANK_PARAM_SIZE
	.align		4
.L_28:
        /*0094*/ 	.byte	0x03, 0x19
        /*0096*/ 	.short	0x0020


	//----- nvinfo : EIATTR_PARAM_CBANK
	.align		4
        /*0098*/ 	.byte	0x04, 0x0a
        /*009a*/ 	.short	(.L_30 - .L_29)
	.align		4
.L_29:
        /*009c*/ 	.word	index@(.nv.constant0._Z13matrixAddCUDAPfS_S_ii)
        /*00a0*/ 	.short	0x0380
        /*00a2*/ 	.short	0x0020


	//----- nvinfo : EIATTR_SW_WAR
	.align		4
.L_30:
        /*00a4*/ 	.byte	0x04, 0x36
        /*00a6*/ 	.short	(.L_32 - .L_31)
.L_31:
        /*00a8*/ 	.word	0x00000008
.L_32:


//--------------------- .nv.callgraph             --------------------------
	.section	.nv.callgraph,"",@"SHT_CUDA_CALLGRAPH"
	.align	4
	.sectionentsize	8
	.align		4
        /*0000*/ 	.word	0x00000000
	.align		4
        /*0004*/ 	.word	0xffffffff
	.align		4
        /*0008*/ 	.word	index@(_Z13matrixAddCUDAPfS_S_ii)
	.align		4
        /*000c*/ 	.word	index@(vprintf)
	.align		4
        /*0010*/ 	.word	0x00000000
	.align		4
        /*0014*/ 	.word	0xfffffffe
	.align		4
        /*0018*/ 	.word	0x00000000
	.align		4
        /*001c*/ 	.word	0xfffffffd
	.align		4
        /*0020*/ 	.word	0x00000000
	.align		4
        /*0024*/ 	.word	0xfffffffc


//--------------------- .nv.constant4             --------------------------
	.section	.nv.constant4,"a",@progbits
	.align	8
	.align		8
.nv.constant4:
        /*0000*/ 	.dword	vprintf
	.align		8
        /*0008*/ 	.dword	$str
	.align		8
        /*0010*/ 	.dword	$str$1
	.align		8
        /*0018*/ 	.dword	$str$2


//--------------------- .text._Z13matrixAddCUDAPfS_S_ii --------------------------
	.section	.text._Z13matrixAddCUDAPfS_S_ii,"ax",@progbits
	.align	128
        .global         _Z13matrixAddCUDAPfS_S_ii
        .type           _Z13matrixAddCUDAPfS_S_ii,@function
        .size           _Z13matrixAddCUDAPfS_S_ii,(.L_x_5 - _Z13matrixAddCUDAPfS_S_ii)
        .other          _Z13matrixAddCUDAPfS_S_ii,@"STO_CUDA_ENTRY STV_DEFAULT"
_Z13matrixAddCUDAPfS_S_ii:
.text._Z13matrixAddCUDAPfS_S_ii:
[----:B------:R-:W0:Y:S01]  /*0000*/  LDC R1, c[0x0][0x37c] ;  /* 0x0000df00ff017b82 */ /* 0x000e220000000800 */
[----:B------:R-:W1:Y:S01]  /*0010*/  S2R R22, SR_CTAID.X ;  /* 0x0000000000167919 */ /* 0x000e620000002500 */
[----:B------:R-:W2:Y:S01]  /*0020*/  LDCU UR4, c[0x0][0x2f8] ;  /* 0x00005f00ff0477ac */ /* 0x000ea20008000800 */
[----:B0-----:R-:W-:Y:S01]  /*0030*/  VIADD R1, R1, 0xfffffff8 ;  /* 0xfffffff801017836 */ /* 0x001fe20000000000 */
[----:B------:R-:W-:Y:S01]  /*0040*/  MOV R17, 0x0 ;  /* 0x0000000000117802 */ /* 0x000fe20000000f00 */
[----:B------:R-:W0:Y:S01]  /*0050*/  S2R R18, SR_CTAID.Y ;  /* 0x0000000000127919 */ /* 0x000e220000002600 */
[----:B------:R-:W3:Y:S02]  /*0060*/  LDCU UR5, c[0x0][0x2fc] ;  /* 0x00005f80ff0577ac */ /* 0x000ee40008000800 */
[----:B------:R4:W0:Y:S01]  /*0070*/  LDC.64 R8, c[0x4][R17] ;  /* 0x0100000011087b82 */ /* 0x0008220000000a00 */
[----:B------:R-:W5:Y:S01]  /*0080*/  LDCU.64 UR6, c[0x4][0x8] ;  /* 0x01000100ff0677ac */ /* 0x000f620008000a00 */
[----:B--2---:R-:W-:-:S05]  /*0090*/  IADD3 R16, P0, PT, R1, UR4, RZ ;  /* 0x0000000401107c10 */ /* 0x004fca000ff1e0ff */
[----:B---3--:R-:W-:Y:S02]  /*00a0*/  IMAD.X R2, RZ, RZ, UR5, P0 ;  /* 0x00000005ff027e24 */ /* 0x008fe400080e06ff */
[----:B------:R-:W-:Y:S01]  /*00b0*/  IMAD.MOV.U32 R6, RZ, RZ, R16 ;  /* 0x000000ffff067224 */ /* 0x000fe200078e0010 */
[----:B-----5:R-:W-:Y:S01]  /*00c0*/  MOV R4, UR6 ;  /* 0x0000000600047c02 */ /* 0x020fe20008000f00 */
[----:B------:R-:W-:Y:S01]  /*00d0*/  IMAD.U32 R5, RZ, RZ, UR7 ;  /* 0x00000007ff057e24 */ /* 0x000fe2000f8e00ff */
[----:B------:R-:W-:Y:S01]  /*00e0*/  MOV R7, R2 ;  /* 0x0000000200077202 */ /* 0x000fe20000000f00 */
[----:B-1----:R4:W-:Y:S06]  /*00f0*/  STL [R1], R22 ;  /* 0x0000001601007387 */ /* 0x0029ec0000100800 */
[----:B------:R-:W-:-:S07]  /*0100*/  LEPC R20, `(.L_x_0) ;  /* 0x000000001014794e */ /* 0x000fce0000000000 */
[----:B0---4-:R-:W-:Y:S05]  /*0110*/  CALL.ABS.NOINC R8 ;  /* 0x0000000008007343 */ /* 0x011fea0003c00000 */
.L_x_0:
[----:B------:R0:W-:Y:S01]  /*0120*/  STL [R1], R18 ;  /* 0x0000001201007387 */ /* 0x0001e20000100800 */
[----:B------:R0:W1:Y:S01]  /*0130*/  LDC.64 R8, c[0x4][R17] ;  /* 0x0100000011087b82 */ /* 0x0000620000000a00 */
[----:B------:R-:W2:Y:S01]  /*0140*/  LDCU.64 UR4, c[0x4][0x10] ;  /* 0x01000200ff0477ac */ /* 0x000ea20008000a00 */
[----:B------:R-:W-:Y:S01]  /*0150*/  IMAD.MOV.U32 R6, RZ, RZ, R16 ;  /* 0x000000ffff067224 */ /* 0x000fe200078e0010 */
[----:B------:R-:W-:Y:S01]  /*0160*/  MOV R7, R2 ;  /* 0x0000000200077202 */ /* 0x000fe20000000f00 */
[----:B--2---:R-:W-:Y:S01]  /*0170*/  IMAD.U32 R4, RZ, RZ, UR4 ;  /* 0x00000004ff047e24 */ /* 0x004fe2000f8e00ff */
[----:B0-----:R-:W-:-:S07]  /*0180*/  MOV R5, UR5 ;  /* 0x0000000500057c02 */ /* 0x001fce0008000f00 */
[----:B------:R-:W-:-:S07]  /*0190*/  LEPC R20, `(.L_x_1) ;  /* 0x000000001014794e */ /* 0x000fce0000000000 */
[----:B-1----:R-:W-:Y:S05]  /*01a0*/  CALL.ABS.NOINC R8 ;  /* 0x0000000008007343 */ /* 0x002fea0003c00000 */
.L_x_1:
[----:B------:R-:W0:Y:S01]  /*01b0*/  S2R R3, SR_TID.X ;  /* 0x0000000000037919 */ /* 0x000e220000002100 */
[----:B------:R-:W0:Y:S01]  /*01c0*/  LDCU UR4, c[0x0][0x360] ;  /* 0x00006c00ff0477ac */ /* 0x000e220008000800 */
[----:B------:R-:W1:Y:S01]  /*01d0*/  LDC.64 R8, c[0x0][0x358] ;  /* 0x0000d600ff087b82 */ /* 0x000e620000000a00 */
[----:B------:R-:W2:Y:S01]  /*01e0*/  S2R R5, SR_TID.Y ;  /* 0x0000000000057919 */ /* 0x000ea20000002200 */
[----:B------:R-:W2:Y:S01]  /*01f0*/  LDCU UR5, c[0x0][0x364] ;  /* 0x00006c80ff0577ac */ /* 0x000ea20008000800 */
[----:B------:R-:W3:Y:S01]  /*0200*/  LDCU.64 UR6, c[0x0][0x398] ;  /* 0x00007300ff0677ac */ /* 0x000ee20008000a00 */
[----:B0-----:R-:W-:Y:S01]  /*0210*/  IMAD R0, R22, UR4, R3 ;  /* 0x0000000416007c24 */ /* 0x001fe2000f8e0203 */
[----:B---3--:R-:W-:Y:S01]  /*0220*/  UIMAD UR4, UR6, UR7, URZ ;  /* 0x00000007060472a4 */ /* 0x008fe2000f8e02ff */
[----:B--2---:R-:W-:-:S04]  /*0230*/  IMAD R3, R18, UR5, R5 ;  /* 0x0000000512037c24 */ /* 0x004fc8000f8e0205 */
[----:B------:R-:W-:-:S05]  /*0240*/  IMAD R0, R3, UR6, R0 ;  /* 0x0000000603007c24 */ /* 0x000fca000f8e0200 */
[C---:B------:R-:W-:Y:S02]  /*0250*/  ISETP.GE.AND P0, PT, R0.reuse, UR4, PT ;  /* 0x0000000400007c0c */ /* 0x040fe4000bf06270 */
[----:B------:R-:W-:-:S13]  /*0260*/  ISETP.GT.AND P1, PT, R0, -0x1, PT ;  /* 0xffffffff0000780c */ /* 0x000fda0003f24270 */
[----:B-1----:R-:W-:Y:S05]  /*0270*/  @!P0 BRA P1, `(.L_x_2) ;  /* 0x0000000000288947 */ /* 0x002fea0000800000 */
        /* <DEDUP_REMOVED lines=9> */
.L_x_3:
[----:B------:R-:W-:Y:S05]  /*0310*/  EXIT ;  /* 0x000000000000794d */ /* 0x000fea0003800000 */
.L_x_2:
[----:B------:R-:W0:Y:S01]  /*0320*/  LDC.64 R2, c[0x0][0x388] ;  /* 0x0000e200ff027b82 */ /* 0x000e220000000a00 */
[C---:B------:R-:W-:Y:S02]  /*0330*/  R2UR UR4, R8.reuse ;  /* 0x00000000080472ca */ /* 0x040fe400000e0000 */
[C---:B------:R-:W-:Y:S02]  /*0340*/  R2UR UR5, R9.reuse ;  /* 0x00000000090572ca */ /* 0x040fe400000e0000 */
[----:B------:R-:W-:Y:S02]  /*0350*/  R2UR UR6, R8 ;  /* 0x00000000080672ca */ /* 0x000fe400000e0000 */
[----:B------:R-:W-:Y:S01]  /*0360*/  R2UR UR7, R9 ;  /* 0x00000000090772ca */ /* 0x000fe200000e0000 */
[----:B------:R-:W1:Y:S08]  /*0370*/  LDC.64 R4, c[0x0][0x390] ;  /* 0x0000e400ff047b82 */ /* 0x000e700000000a00 */
[----:B------:R-:W2:Y:S01]  /*0380*/  LDC.64 R6, c[0x0][0x380] ;  /* 0x0000e000ff067b82 */ /* 0x000ea20000000a00 */
[----:B0-----:R-:W-:-:S06]  /*0390*/  IMAD.WIDE.U32 R2, R0, 0x4, R2 ;  /* 0x0000000400027825 */ /* 0x001fcc00078e0002 */
[----:B------:R-:W3:Y:S01]  /*03a0*/  LDG.E R2, desc[UR4][R2.64] ;  /* 0x0000000402027981 */ /* 0x000ee2000c1e1900 */
[----:B-1----:R-:W-:-:S06]  /*03b0*/  IMAD.WIDE.U32 R4, R0, 0x4, R4 ;  /* 0x0000000400047825 */ /* 0x002fcc00078e0004 */
[----:B------:R-:W3:Y:S01]  /*03c0*/  LDG.E R5, desc[UR6][R4.64] ;  /* 0x0000000604057981 */ /* 0x000ee2000c1e1900 */
[----:B--2---:R-:W-:-:S04]  /*03d0*/  IMAD.WIDE.U32 R6, R0, 0x4, R6 ;  /* 0x0000000400067825 */ /* 0x004fc800078e0006 */
[----:B---3--:R-:W-:-:S05]  /*03e0*/  FADD R9, R2, R5 ;  /* 0x0000000502097221 */ /* 0x008fca0000000000 */
[----:B------:R-:W-:Y:S01]  /*03f0*/  STG.E desc[UR4][R6.64], R9 ;  /* 0x0000000906007986 */ /* 0x000fe2000c101904 */
[----:B------:R-:W-:Y:S05]  /*0400*/  EXIT ;  /* 0x000000000000794d */ /* 0x000fea0003800000 */
.L_x_4:
[----:B------:R-:W-:-:S00]  /*0410*/  BRA `(.L_x_4) ;  /* 0xfffffffc00fc7947 */ /* 0x000fc0000383ffff */
[----:B------:R-:W-:-:S00]  /*0420*/  NOP ;  /* 0x0000000000007918 */ /* 0x000fc00000000000 */
        /* <DEDUP_REMOVED lines=13> */
.L_x_5:


//--------------------- .nv.global.init           --------------------------
	.section	.nv.global.init,"aw",@progbits
.nv.global.init:
	.type		$str$2,@object
	.size		$str$2,($str - $str$2)
$str$2:
        /*0000*/ 	.byte	0x45, 0x72, 0x72, 0x6f, 0x72, 0x3a, 0x20, 0x67, 0x6c, 0x62, 0x49, 0x64, 0x78, 0x20, 0x69, 0x73
        /*0010*/ 	.byte	0x20, 0x25, 0x64, 0x2e, 0x0a, 0x00
	.type		$str,@object
	.size		$str,($str$1 - $str)
$str:
        /*0016*/ 	.byte	0x52, 0x65, 0x66, 0x65, 0x72, 0x72, 0x65, 0x6e, 0x63, 0x65, 0x20, 0x6f, 0x66, 0x20, 0x62, 0x6c
        /*0026*/ 	.byte	0x6f, 0x63, 0x6b, 0x49, 0x64, 0x78, 0x2e, 0x78, 0x3a, 0x20, 0x25, 0x64, 0x2e, 0x0a, 0x00
	.type		$str$1,@object
	.size		$str$1,(.L_1 - $str$1)
$str$1:
        /*0035*/ 	.byte	0x52, 0x65, 0x66, 0x65, 0x72, 0x72, 0x65, 0x6e, 0x63, 0x65, 0x20, 0x6f, 0x66, 0x20, 0x62, 0x6c
        /*0045*/ 	.byte	0x6f, 0x63, 0x6b, 0x49, 0x64, 0x78, 0x2e, 0x79, 0x3a, 0x20, 0x25, 0x64, 0x2e, 0x0a, 0x00
.L_1:


//--------------------- .nv.shared.reserved.0     --------------------------
	.section	.nv.shared.reserved.0,"aw",@nobits
	.weak		__nv_reservedSMEM_offset_0_alias
	.size		__nv_reservedSMEM_offset_0_alias, 0, 64
	.other		__nv_reservedSMEM_offset_0_alias,@"STO_CUDA_RESERVED_SHARED STV_DEFAULT"
__nv_reservedSMEM_offset_0_alias:
	.zero		0
	.zero		64


//--------------------- .nv.constant0._Z13matrixAddCUDAPfS_S_ii --------------------------
	.section	.nv.constant0._Z13matrixAddCUDAPfS_S_ii,"a",@progbits
	.sectionflags	@""
	.align	4
.nv.constant0._Z13matrixAddCUDAPfS_S_ii:
	.zero		928


//--------------------- SYMBOLS --------------------------

	.type		.nv.reservedSmem.offset0,@object
	.size		.nv.reservedSmem.offset0,0x4
	.type		vprintf,@function
